//
// Generated by NVIDIA NVVM Compiler
//
// Compiler Build ID: CL-36424714
// Cuda compilation tools, release 13.0, V13.0.88
// Based on NVVM 20.0.0
//

.version 9.0
.target sm_100
.address_size 64

	// .globl	_Z4copyPfPKf
// _ZZ13copySharedMemPfPKfE4tile has been demoted
// _ZZ18transposeCoalescedPfS_E4tile has been demoted
// _ZZ24transposeNoBankConflictsPfS_E4tile has been demoted

.visible .entry _Z4copyPfPKf(
	.param .u64 .ptr .align 1 _Z4copyPfPKf_param_0,
	.param .u64 .ptr .align 1 _Z4copyPfPKf_param_1
)
{
	.reg .b32 	%r<18>;
	.reg .b32 	%f<5>;
	.reg .b64 	%rd<17>;

	ld.param.u64 	%rd1, [_Z4copyPfPKf_param_0];
	ld.param.u64 	%rd2, [_Z4copyPfPKf_param_1];
	mov.u32 	%r1, %ctaid.x;
	shl.b32 	%r2, %r1, 5;
	mov.u32 	%r3, %tid.x;
	add.s32 	%r4, %r2, %r3;
	mov.u32 	%r5, %ctaid.y;
	shl.b32 	%r6, %r5, 5;
	mov.u32 	%r7, %tid.y;
	add.s32 	%r8, %r6, %r7;
	mov.u32 	%r9, %nctaid.x;
	cvta.to.global.u64 	%rd3, %rd2;
	cvta.to.global.u64 	%rd4, %rd1;
	mul.lo.s32 	%r10, %r9, %r8;
	shl.b32 	%r11, %r10, 5;
	add.s32 	%r12, %r4, %r11;
	mul.wide.s32 	%rd5, %r12, 4;
	add.s64 	%rd6, %rd3, %rd5;
	ld.global.f32 	%f1, [%rd6];
	add.s64 	%rd7, %rd4, %rd5;
	st.global.f32 	[%rd7], %f1;
	shl.b32 	%r13, %r9, 8;
	add.s32 	%r14, %r12, %r13;
	mul.wide.s32 	%rd8, %r14, 4;
	add.s64 	%rd9, %rd3, %rd8;
	ld.global.f32 	%f2, [%rd9];
	add.s64 	%rd10, %rd4, %rd8;
	st.global.f32 	[%rd10], %f2;
	shl.b32 	%r15, %r9, 9;
	add.s32 	%r16, %r12, %r15;
	mul.wide.s32 	%rd11, %r16, 4;
	add.s64 	%rd12, %rd3, %rd11;
	ld.global.f32 	%f3, [%rd12];
	add.s64 	%rd13, %rd4, %rd11;
	st.global.f32 	[%rd13], %f3;
	add.s32 	%r17, %r16, %r13;
	mul.wide.s32 	%rd14, %r17, 4;
	add.s64 	%rd15, %rd3, %rd14;
	ld.global.f32 	%f4, [%rd15];
	add.s64 	%rd16, %rd4, %rd14;
	st.global.f32 	[%rd16], %f4;
	ret;

}
	// .globl	_Z13copySharedMemPfPKf
.visible .entry _Z13copySharedMemPfPKf(
	.param .u64 .ptr .align 1 _Z13copySharedMemPfPKf_param_0,
	.param .u64 .ptr .align 1 _Z13copySharedMemPfPKf_param_1
)
{
	.reg .b32 	%r<23>;
	.reg .b32 	%f<9>;
	.reg .b64 	%rd<17>;
	// demoted variable
	.shared .align 4 .b8 _ZZ13copySharedMemPfPKfE4tile[4096];
	ld.param.u64 	%rd1, [_Z13copySharedMemPfPKf_param_0];
	ld.param.u64 	%rd2, [_Z13copySharedMemPfPKf_param_1];
	mov.u32 	%r1, %ctaid.x;
	shl.b32 	%r2, %r1, 5;
	mov.u32 	%r3, %tid.x;
	add.s32 	%r4, %r2, %r3;
	mov.u32 	%r5, %ctaid.y;
	shl.b32 	%r6, %r5, 5;
	mov.u32 	%r7, %tid.y;
	add.s32 	%r8, %r6, %r7;
	mov.u32 	%r9, %nctaid.x;
	cvta.to.global.u64 	%rd3, %rd2;
	mul.lo.s32 	%r10, %r9, %r8;
	shl.b32 	%r11, %r10, 5;
	add.s32 	%r12, %r11, %r4;
	mul.wide.s32 	%rd4, %r12, 4;
	add.s64 	%rd5, %rd3, %rd4;
	ld.global.f32 	%f1, [%rd5];
	shl.b32 	%r13, %r7, 5;
	add.s32 	%r14, %r13, %r3;
	shl.b32 	%r15, %r14, 2;
	mov.u32 	%r16, _ZZ13copySharedMemPfPKfE4tile;
	add.s32 	%r17, %r16, %r15;
	st.shared.f32 	[%r17], %f1;
	shl.b32 	%r18, %r9, 8;
	add.s32 	%r19, %r12, %r18;
	mul.wide.s32 	%rd6, %r19, 4;
	add.s64 	%rd7, %rd3, %rd6;
	ld.global.f32 	%f2, [%rd7];
	st.shared.f32 	[%r17+1024], %f2;
	shl.b32 	%r20, %r9, 9;
	add.s32 	%r21, %r12, %r20;
	mul.wide.s32 	%rd8, %r21, 4;
	add.s64 	%rd9, %rd3, %rd8;
	ld.global.f32 	%f3, [%rd9];
	st.shared.f32 	[%r17+2048], %f3;
	add.s32 	%r22, %r21, %r18;
	mul.wide.s32 	%rd10, %r22, 4;
	add.s64 	%rd11, %rd3, %rd10;
	ld.global.f32 	%f4, [%rd11];
	st.shared.f32 	[%r17+3072], %f4;
	bar.sync 	0;
	cvta.to.global.u64 	%rd12, %rd1;
	ld.shared.f32 	%f5, [%r17];
	add.s64 	%rd13, %rd12, %rd4;
	st.global.f32 	[%rd13], %f5;
	ld.shared.f32 	%f6, [%r17+1024];
	add.s64 	%rd14, %rd12, %rd6;
	st.global.f32 	[%rd14], %f6;
	ld.shared.f32 	%f7, [%r17+2048];
	add.s64 	%rd15, %rd12, %rd8;
	st.global.f32 	[%rd15], %f7;
	ld.shared.f32 	%f8, [%r17+3072];
	add.s64 	%rd16, %rd12, %rd10;
	st.global.f32 	[%rd16], %f8;
	ret;

}
	// .globl	_Z14transposeNaivePfS_
.visible .entry _Z14transposeNaivePfS_(
	.param .u64 .ptr .align 1 _Z14transposeNaivePfS__param_0,
	.param .u64 .ptr .align 1 _Z14transposeNaivePfS__param_1
)
{
	.reg .b32 	%r<18>;
	.reg .b32 	%f<5>;
	.reg .b64 	%rd<15>;

	ld.param.u64 	%rd1, [_Z14transposeNaivePfS__param_0];
	ld.param.u64 	%rd2, [_Z14transposeNaivePfS__param_1];
	mov.u32 	%r1, %ctaid.x;
	shl.b32 	%r2, %r1, 5;
	mov.u32 	%r3, %tid.x;
	add.s32 	%r4, %r2, %r3;
	mov.u32 	%r5, %ctaid.y;
	shl.b32 	%r6, %r5, 5;
	mov.u32 	%r7, %tid.y;
	add.s32 	%r8, %r6, %r7;
	mov.u32 	%r9, %nctaid.x;
	shl.b32 	%r10, %r9, 5;
	cvta.to.global.u64 	%rd3, %rd2;
	cvta.to.global.u64 	%rd4, %rd1;
	mad.lo.s32 	%r11, %r8, %r10, %r4;
	mul.wide.s32 	%rd5, %r11, 4;
	add.s64 	%rd6, %rd3, %rd5;
	ld.global.f32 	%f1, [%rd6];
	mad.lo.s32 	%r12, %r4, %r10, %r8;
	mul.wide.s32 	%rd7, %r12, 4;
	add.s64 	%rd8, %rd4, %rd7;
	st.global.f32 	[%rd8], %f1;
	shl.b32 	%r13, %r9, 8;
	add.s32 	%r14, %r11, %r13;
	mul.wide.s32 	%rd9, %r14, 4;
	add.s64 	%rd10, %rd3, %rd9;
	ld.global.f32 	%f2, [%rd10];
	st.global.f32 	[%rd8+32], %f2;
	shl.b32 	%r15, %r9, 9;
	add.s32 	%r16, %r11, %r15;
	mul.wide.s32 	%rd11, %r16, 4;
	add.s64 	%rd12, %rd3, %rd11;
	ld.global.f32 	%f3, [%rd12];
	st.global.f32 	[%rd8+64], %f3;
	add.s32 	%r17, %r16, %r13;
	mul.wide.s32 	%rd13, %r17, 4;
	add.s64 	%rd14, %rd3, %rd13;
	ld.global.f32 	%f4, [%rd14];
	st.global.f32 	[%rd8+96], %f4;
	ret;

}
	// .globl	_Z18transposeCoalescedPfS_
.visible .entry _Z18transposeCoalescedPfS_(
	.param .u64 .ptr .align 1 _Z18transposeCoalescedPfS__param_0,
	.param .u64 .ptr .align 1 _Z18transposeCoalescedPfS__param_1
)
{
	.reg .b32 	%r<31>;
	.reg .b32 	%f<9>;
	.reg .b64 	%rd<21>;
	// demoted variable
	.shared .align 4 .b8 _ZZ18transposeCoalescedPfS_E4tile[4096];
	ld.param.u64 	%rd1, [_Z18transposeCoalescedPfS__param_0];
	ld.param.u64 	%rd2, [_Z18transposeCoalescedPfS__param_1];
	mov.u32 	%r1, %ctaid.x;
	shl.b32 	%r2, %r1, 5;
	mov.u32 	%r3, %tid.x;
	add.s32 	%r4, %r2, %r3;
	mov.u32 	%r5, %ctaid.y;
	shl.b32 	%r6, %r5, 5;
	mov.u32 	%r7, %tid.y;
	add.s32 	%r8, %r6, %r7;
	mov.u32 	%r9, %nctaid.x;
	shl.b32 	%r10, %r9, 5;
	shl.b32 	%r11, %r3, 2;
	mov.u32 	%r12, _ZZ18transposeCoalescedPfS_E4tile;
	add.s32 	%r13, %r12, %r11;
	cvta.to.global.u64 	%rd3, %rd2;
	mad.lo.s32 	%r14, %r8, %r10, %r4;
	mul.wide.s32 	%rd4, %r14, 4;
	add.s64 	%rd5, %rd3, %rd4;
	ld.global.f32 	%f1, [%rd5];
	shl.b32 	%r15, %r7, 7;
	add.s32 	%r16, %r13, %r15;
	st.shared.f32 	[%r16], %f1;
	shl.b32 	%r17, %r9, 8;
	add.s32 	%r18, %r14, %r17;
	mul.wide.s32 	%rd6, %r18, 4;
	add.s64 	%rd7, %rd3, %rd6;
	ld.global.f32 	%f2, [%rd7];
	st.shared.f32 	[%r16+1024], %f2;
	shl.b32 	%r19, %r9, 9;
	add.s32 	%r20, %r14, %r19;
	mul.wide.s32 	%rd8, %r20, 4;
	add.s64 	%rd9, %rd3, %rd8;
	ld.global.f32 	%f3, [%rd9];
	st.shared.f32 	[%r16+2048], %f3;
	add.s32 	%r21, %r20, %r17;
	mul.wide.s32 	%rd10, %r21, 4;
	add.s64 	%rd11, %rd3, %rd10;
	ld.global.f32 	%f4, [%rd11];
	st.shared.f32 	[%r16+3072], %f4;
	bar.sync 	0;
	add.s32 	%r22, %r6, %r3;
	add.s32 	%r23, %r2, %r7;
	mad.lo.s32 	%r24, %r3, 124, %r13;
	cvta.to.global.u64 	%rd12, %rd1;
	shl.b32 	%r25, %r7, 2;
	add.s32 	%r26, %r24, %r25;
	ld.shared.f32 	%f5, [%r26];
	mad.lo.s32 	%r27, %r23, %r10, %r22;
	mul.wide.s32 	%rd13, %r27, 4;
	add.s64 	%rd14, %rd12, %rd13;
	st.global.f32 	[%rd14], %f5;
	ld.shared.f32 	%f6, [%r26+32];
	add.s32 	%r28, %r27, %r17;
	mul.wide.s32 	%rd15, %r28, 4;
	add.s64 	%rd16, %rd12, %rd15;
	st.global.f32 	[%rd16], %f6;
	ld.shared.f32 	%f7, [%r26+64];
	add.s32 	%r29, %r27, %r19;
	mul.wide.s32 	%rd17, %r29, 4;
	add.s64 	%rd18, %rd12, %rd17;
	st.global.f32 	[%rd18], %f7;
	ld.shared.f32 	%f8, [%r26+96];
	add.s32 	%r30, %r29, %r17;
	mul.wide.s32 	%rd19, %r30, 4;
	add.s64 	%rd20, %rd12, %rd19;
	st.global.f32 	[%rd20], %f8;
	ret;

}
	// .globl	_Z24transposeNoBankConflictsPfS_
.visible .entry _Z24transposeNoBankConflictsPfS_(
	.param .u64 .ptr .align 1 _Z24transposeNoBankConflictsPfS__param_0,
	.param .u64 .ptr .align 1 _Z24transposeNoBankConflictsPfS__param_1
)
{
	.reg .b32 	%r<31>;
	.reg .b32 	%f<9>;
	.reg .b64 	%rd<21>;
	// demoted variable
	.shared .align 4 .b8 _ZZ24transposeNoBankConflictsPfS_E4tile[4224];
	ld.param.u64 	%rd1, [_Z24transposeNoBankConflictsPfS__param_0];
	ld.param.u64 	%rd2, [_Z24transposeNoBankConflictsPfS__param_1];
	mov.u32 	%r1, %ctaid.x;
	shl.b32 	%r2, %r1, 5;
	mov.u32 	%r3, %tid.x;
	add.s32 	%r4, %r2, %r3;
	mov.u32 	%r5, %ctaid.y;
	shl.b32 	%r6, %r5, 5;
	mov.u32 	%r7, %tid.y;
	add.s32 	%r8, %r6, %r7;
	mov.u32 	%r9, %nctaid.x;
	shl.b32 	%r10, %r9, 5;
	shl.b32 	%r11, %r3, 2;
	mov.u32 	%r12, _ZZ24transposeNoBankConflictsPfS_E4tile;
	add.s32 	%r13, %r12, %r11;
	cvta.to.global.u64 	%rd3, %rd2;
	mad.lo.s32 	%r14, %r8, %r10, %r4;
	mul.wide.s32 	%rd4, %r14, 4;
	add.s64 	%rd5, %rd3, %rd4;
	ld.global.f32 	%f1, [%rd5];
	mad.lo.s32 	%r15, %r7, 132, %r13;
	st.shared.f32 	[%r15], %f1;
	shl.b32 	%r16, %r9, 8;
	add.s32 	%r17, %r14, %r16;
	mul.wide.s32 	%rd6, %r17, 4;
	add.s64 	%rd7, %rd3, %rd6;
	ld.global.f32 	%f2, [%rd7];
	st.shared.f32 	[%r15+1056], %f2;
	shl.b32 	%r18, %r9, 9;
	add.s32 	%r19, %r14, %r18;
	mul.wide.s32 	%rd8, %r19, 4;
	add.s64 	%rd9, %rd3, %rd8;
	ld.global.f32 	%f3, [%rd9];
	st.shared.f32 	[%r15+2112], %f3;
	add.s32 	%r20, %r19, %r16;
	mul.wide.s32 	%rd10, %r20, 4;
	add.s64 	%rd11, %rd3, %rd10;
	ld.global.f32 	%f4, [%rd11];
	st.shared.f32 	[%r15+3168], %f4;
	bar.sync 	0;
	add.s32 	%r21, %r6, %r3;
	add.s32 	%r22, %r2, %r7;
	shl.b32 	%r23, %r3, 7;
	add.s32 	%r24, %r13, %r23;
	cvta.to.global.u64 	%rd12, %rd1;
	shl.b32 	%r25, %r7, 2;
	add.s32 	%r26, %r24, %r25;
	ld.shared.f32 	%f5, [%r26];
	mad.lo.s32 	%r27, %r22, %r10, %r21;
	mul.wide.s32 	%rd13, %r27, 4;
	add.s64 	%rd14, %rd12, %rd13;
	st.global.f32 	[%rd14], %f5;
	ld.shared.f32 	%f6, [%r26+32];
	add.s32 	%r28, %r27, %r16;
	mul.wide.s32 	%rd15, %r28, 4;
	add.s64 	%rd16, %rd12, %rd15;
	st.global.f32 	[%rd16], %f6;
	ld.shared.f32 	%f7, [%r26+64];
	add.s32 	%r29, %r27, %r18;
	mul.wide.s32 	%rd17, %r29, 4;
	add.s64 	%rd18, %rd12, %rd17;
	st.global.f32 	[%rd18], %f7;
	ld.shared.f32 	%f8, [%r26+96];
	add.s32 	%r30, %r29, %r16;
	mul.wide.s32 	%rd19, %r30, 4;
	add.s64 	%rd20, %rd12, %rd19;
	st.global.f32 	[%rd20], %f8;
	ret;

}


// ===== COMPILED SASS (sm_100) =====

	.target	sm_100

	.elftype	@"ET_EXEC"


//--------------------- .note.nv.tkinfo           --------------------------
	.section	.note.nv.tkinfo,"",@"SHT_NOTE"
	.sectionflags	@"SHF_NOTE_NV_TKINFO"
	.tkinfo
        /*0018*/ 	.word	0x00000002
        /*0030*/ 	.string	""
        /*0030*/ 	.string	"ptxas"
        /*0030*/ 	.string	"Cuda compilation tools, release 13.0, V13.0.88"
        /*0030*/ 	.string	"Build cuda_13.0.r13.0/compiler.36424714_0"
        /*0030*/ 	.string	"-arch sm_100 -m 64 "



//--------------------- .note.nv.cuinfo           --------------------------
	.section	.note.nv.cuinfo,"",@"SHT_NOTE"
	.sectionflags	@"SHF_NOTE_NV_CUINFO"
        /*0018*/ 	.short	0x0002
        /*001a*/ 	.short	0x0064
        /*001c*/ 	.short	0x0082
	.zero		2


//--------------------- .nv.info                  --------------------------
	.section	.nv.info,"",@"SHT_CUDA_INFO"
	.align	4


	//----- nvinfo : EIATTR_REGCOUNT
	.align		4
        /*0000*/ 	.byte	0x04, 0x2f
        /*0002*/ 	.short	(.L_1 - .L_0)
	.align		4
.L_0:
        /*0004*/ 	.word	index@(_Z4copyPfPKf)
        /*0008*/ 	.word	0x00000018


	//----- nvinfo : EIATTR_FRAME_SIZE
	.align		4
.L_1:
        /*000c*/ 	.byte	0x04, 0x11
        /*000e*/ 	.short	(.L_3 - .L_2)
	.align		4
.L_2:
        /*0010*/ 	.word	index@(_Z4copyPfPKf)
        /*0014*/ 	.word	0x00000000


	//----- nvinfo : EIATTR_REGCOUNT
	.align		4
.L_3:
        /*0018*/ 	.byte	0x04, 0x2f
        /*001a*/ 	.short	(.L_5 - .L_4)
	.align		4
.L_4:
        /*001c*/ 	.word	index@(_Z13copySharedMemPfPKf)
        /*0020*/ 	.word	0x00000018


	//----- nvinfo : EIATTR_FRAME_SIZE
	.align		4
.L_5:
        /*0024*/ 	.byte	0x04, 0x11
        /*0026*/ 	.short	(.L_7 - .L_6)
	.align		4
.L_6:
        /*0028*/ 	.word	index@(_Z13copySharedMemPfPKf)
        /*002c*/ 	.word	0x00000000


	//----- nvinfo : EIATTR_REGCOUNT
	.align		4
.L_7:
        /*0030*/ 	.byte	0x04, 0x2f
        /*0032*/ 	.short	(.L_9 - .L_8)
	.align		4
.L_8:
        /*0034*/ 	.word	index@(_Z14transposeNaivePfS_)
        /*0038*/ 	.word	0x00000010


	//----- nvinfo : EIATTR_FRAME_SIZE
	.align		4
.L_9:
        /*003c*/ 	.byte	0x04, 0x11
        /*003e*/ 	.short	(.L_11 - .L_10)
	.align		4
.L_10:
        /*0040*/ 	.word	index@(_Z14transposeNaivePfS_)
        /*0044*/ 	.word	0x00000000


	//----- nvinfo : EIATTR_REGCOUNT
	.align		4
.L_11:
        /*0048*/ 	.byte	0x04, 0x2f
        /*004a*/ 	.short	(.L_13 - .L_12)
	.align		4
.L_12:
        /*004c*/ 	.word	index@(_Z18transposeCoalescedPfS_)
        /*0050*/ 	.word	0x00000018


	//----- nvinfo : EIATTR_FRAME_SIZE
	.align		4
.L_13:
        /*0054*/ 	.byte	0x04, 0x11
        /*0056*/ 	.short	(.L_15 - .L_14)
	.align		4
.L_14:
        /*0058*/ 	.word	index@(_Z18transposeCoalescedPfS_)
        /*005c*/ 	.word	0x00000000


	//----- nvinfo : EIATTR_REGCOUNT
	.align		4
.L_15:
        /*0060*/ 	.byte	0x04, 0x2f
        /*0062*/ 	.short	(.L_17 - .L_16)
	.align		4
.L_16:
        /*0064*/ 	.word	index@(_Z24transposeNoBankConflictsPfS_)
        /*0068*/ 	.word	0x00000018


	//----- nvinfo : EIATTR_FRAME_SIZE
	.align		4
.L_17:
        /*006c*/ 	.byte	0x04, 0x11
        /*006e*/ 	.short	(.L_19 - .L_18)
	.align		4
.L_18:
        /*0070*/ 	.word	index@(_Z24transposeNoBankConflictsPfS_)
        /*0074*/ 	.word	0x00000000


	//----- nvinfo : EIATTR_MIN_STACK_SIZE
	.align		4
.L_19:
        /*0078*/ 	.byte	0x04, 0x12
        /*007a*/ 	.short	(.L_21 - .L_20)
	.align		4
.L_20:
        /*007c*/ 	.word	index@(_Z24transposeNoBankConflictsPfS_)
        /*0080*/ 	.word	0x00000000


	//----- nvinfo : EIATTR_MIN_STACK_SIZE
	.align		4
.L_21:
        /*0084*/ 	.byte	0x04, 0x12
        /*0086*/ 	.short	(.L_23 - .L_22)
	.align		4
.L_22:
        /*0088*/ 	.word	index@(_Z18transposeCoalescedPfS_)
        /*008c*/ 	.word	0x00000000


	//----- nvinfo : EIATTR_MIN_STACK_SIZE
	.align		4
.L_23:
        /*0090*/ 	.byte	0x04, 0x12
        /*0092*/ 	.short	(.L_25 - .L_24)
	.align		4
.L_24:
        /*0094*/ 	.word	index@(_Z14transposeNaivePfS_)
        /*0098*/ 	.word	0x00000000


	//----- nvinfo : EIATTR_MIN_STACK_SIZE
	.align		4
.L_25:
        /*009c*/ 	.byte	0x04, 0x12
        /*009e*/ 	.short	(.L_27 - .L_26)
	.align		4
.L_26:
        /*00a0*/ 	.word	index@(_Z13copySharedMemPfPKf)
        /*00a4*/ 	.word	0x00000000


	//----- nvinfo : EIATTR_MIN_STACK_SIZE
	.align		4
.L_27:
        /*00a8*/ 	.byte	0x04, 0x12
        /*00aa*/ 	.short	(.L_29 - .L_28)
	.align		4
.L_28:
        /*00ac*/ 	.word	index@(_Z4copyPfPKf)
        /*00b0*/ 	.word	0x00000000
.L_29:


//--------------------- .nv.compat                --------------------------
	.section	.nv.compat,"",@"SHT_CUDA_COMPAT_INFO"
	.align	4
        /*0000*/ 	.byte	0x02, 0x09, 0x00, 0x00, 0x02, 0x02, 0x01, 0x00, 0x02, 0x05, 0x05, 0x00, 0x03, 0x07, 0x01, 0x01
        /*0010*/ 	.byte	0x02, 0x03, 0x00, 0x00, 0x02, 0x06, 0x01, 0x00, 0x04, 0x0b, 0x08, 0x00, 0x09, 0x00, 0x00, 0x00
        /*0020*/ 	.byte	0x00, 0x00, 0x00, 0x00


//--------------------- .nv.info._Z24transposeNoBankConflictsPfS_ --------------------------
	.section	.nv.info._Z24transposeNoBankConflictsPfS_,"",@"SHT_CUDA_INFO"
	.sectionflags	@""
	.align	4


	//----- nvinfo : EIATTR_CUDA_API_VERSION
	.align		4
        /*0000*/ 	.byte	0x04, 0x37
        /*0002*/ 	.short	(.L_31 - .L_30)
.L_30:
        /*0004*/ 	.word	0x00000082


	//----- nvinfo : EIATTR_KPARAM_INFO
	.align		4
.L_31:
        /*0008*/ 	.byte	0x04, 0x17
        /*000a*/ 	.short	(.L_33 - .L_32)
.L_32:
        /*000c*/ 	.word	0x00000000
        /*0010*/ 	.short	0x0001
        /*0012*/ 	.short	0x0008
        /*0014*/ 	.byte	0x00, 0xf5, 0x21, 0x00


	//----- nvinfo : EIATTR_KPARAM_INFO
	.align		4
.L_33:
        /*0018*/ 	.byte	0x04, 0x17
        /*001a*/ 	.short	(.L_35 - .L_34)
.L_34:
        /*001c*/ 	.word	0x00000000
        /*0020*/ 	.short	0x0000
        /*0022*/ 	.short	0x0000
        /*0024*/ 	.byte	0x00, 0xf5, 0x21, 0x00


	//----- nvinfo : EIATTR_SPARSE_MMA_MASK
	.align		4
.L_35:
        /*0028*/ 	.byte	0x03, 0x50
        /*002a*/ 	.short	0x0000


	//----- nvinfo : EIATTR_MAXREG_COUNT
	.align		4
        /*002c*/ 	.byte	0x03, 0x1b
        /*002e*/ 	.short	0x00ff


	//----- nvinfo : EIATTR_NUM_BARRIERS
	.align		4
        /*0030*/ 	.byte	0x02, 0x4c
        /*0032*/ 	.byte	0x01
	.zero		1


	//----- nvinfo : EIATTR_MERCURY_ISA_VERSION
	.align		4
        /*0034*/ 	.byte	0x03, 0x5f
        /*0036*/ 	.short	0x0101


	//----- nvinfo : EIATTR_VRC_CTA_INIT_COUNT
	.align		4
        /*0038*/ 	.byte	0x02, 0x4a
	.zero		1
	.zero		1


	//----- nvinfo : EIATTR_EXIT_INSTR_OFFSETS
	.align		4
        /*003c*/ 	.byte	0x04, 0x1c
        /*003e*/ 	.short	(.L_37 - .L_36)


	//   ....[0]....
.L_36:
        /*0040*/ 	.word	0x00000360


	//----- nvinfo : EIATTR_CBANK_PARAM_SIZE
	.align		4
.L_37:
        /*0044*/ 	.byte	0x03, 0x19
        /*0046*/ 	.short	0x0010


	//----- nvinfo : EIATTR_PARAM_CBANK
	.align		4
        /*0048*/ 	.byte	0x04, 0x0a
        /*004a*/ 	.short	(.L_39 - .L_38)
	.align		4
.L_38:
        /*004c*/ 	.word	index@(.nv.constant0._Z24transposeNoBankConflictsPfS_)
        /*0050*/ 	.short	0x0380
        /*0052*/ 	.short	0x0010


	//----- nvinfo : EIATTR_SW_WAR
	.align		4
.L_39:
        /*0054*/ 	.byte	0x04, 0x36
        /*0056*/ 	.short	(.L_41 - .L_40)
.L_40:
        /*0058*/ 	.word	0x00000008
.L_41:


//--------------------- .nv.info._Z18transposeCoalescedPfS_ --------------------------
	.section	.nv.info._Z18transposeCoalescedPfS_,"",@"SHT_CUDA_INFO"
	.sectionflags	@""
	.align	4


	//----- nvinfo : EIATTR_CUDA_API_VERSION
	.align		4
        /*0000*/ 	.byte	0x04, 0x37
        /*0002*/ 	.short	(.L_43 - .L_42)
.L_42:
        /*0004*/ 	.word	0x00000082


	//----- nvinfo : EIATTR_KPARAM_INFO
	.align		4
.L_43:
        /*0008*/ 	.byte	0x04, 0x17
        /*000a*/ 	.short	(.L_45 - .L_44)
.L_44:
        /*000c*/ 	.word	0x00000000
        /*0010*/ 	.short	0x0001
        /*0012*/ 	.short	0x0008
        /*0014*/ 	.byte	0x00, 0xf5, 0x21, 0x00


	//----- nvinfo : EIATTR_KPARAM_INFO
	.align		4
.L_45:
        /*0018*/ 	.byte	0x04, 0x17
        /*001a*/ 	.short	(.L_47 - .L_46)
.L_46:
        /*001c*/ 	.word	0x00000000
        /*0020*/ 	.short	0x0000
        /*0022*/ 	.short	0x0000
        /*0024*/ 	.byte	0x00, 0xf5, 0x21, 0x00


	//----- nvinfo : EIATTR_SPARSE_MMA_MASK
	.align		4
.L_47:
        /*0028*/ 	.byte	0x03, 0x50
        /*002a*/ 	.short	0x0000


	//----- nvinfo : EIATTR_MAXREG_COUNT
	.align		4
        /*002c*/ 	.byte	0x03, 0x1b
        /*002e*/ 	.short	0x00ff


	//----- nvinfo : EIATTR_NUM_BARRIERS
	.align		4
        /*0030*/ 	.byte	0x02, 0x4c
        /*0032*/ 	.byte	0x01
	.zero		1


	//----- nvinfo : EIATTR_MERCURY_ISA_VERSION
	.align		4
        /*0034*/ 	.byte	0x03, 0x5f
        /*0036*/ 	.short	0x0101


	//----- nvinfo : EIATTR_VRC_CTA_INIT_COUNT
	.align		4
        /*0038*/ 	.byte	0x02, 0x4a
	.zero		1
	.zero		1


	//----- nvinfo : EIATTR_EXIT_INSTR_OFFSETS
	.align		4
        /*003c*/ 	.byte	0x04, 0x1c
        /*003e*/ 	.short	(.L_49 - .L_48)


	//   ....[0]....
.L_48:
        /*0040*/ 	.word	0x00000360


	//----- nvinfo : EIATTR_CBANK_PARAM_SIZE
	.align		4
.L_49:
        /*0044*/ 	.byte	0x03, 0x19
        /*0046*/ 	.short	0x0010


	//----- nvinfo : EIATTR_PARAM_CBANK
	.align		4
        /*0048*/ 	.byte	0x04, 0x0a
        /*004a*/ 	.short	(.L_51 - .L_50)
	.align		4
.L_50:
        /*004c*/ 	.word	index@(.nv.constant0._Z18transposeCoalescedPfS_)
        /*0050*/ 	.short	0x0380
        /*0052*/ 	.short	0x0010


	//----- nvinfo : EIATTR_SW_WAR
	.align		4
.L_51:
        /*0054*/ 	.byte	0x04, 0x36
        /*0056*/ 	.short	(.L_53 - .L_52)
.L_52:
        /*0058*/ 	.word	0x00000008
.L_53:


//--------------------- .nv.info._Z14transposeNaivePfS_ --------------------------
	.section	.nv.info._Z14transposeNaivePfS_,"",@"SHT_CUDA_INFO"
	.sectionflags	@""
	.align	4


	//----- nvinfo : EIATTR_CUDA_API_VERSION
	.align		4
        /*0000*/ 	.byte	0x04, 0x37
        /*0002*/ 	.short	(.L_55 - .L_54)
.L_54:
        /*0004*/ 	.word	0x00000082


	//----- nvinfo : EIATTR_KPARAM_INFO
	.align		4
.L_55:
        /*0008*/ 	.byte	0x04, 0x17
        /*000a*/ 	.short	(.L_57 - .L_56)
.L_56:
        /*000c*/ 	.word	0x00000000
        /*0010*/ 	.short	0x0001
        /*0012*/ 	.short	0x0008
        /*0014*/ 	.byte	0x00, 0xf5, 0x21, 0x00


	//----- nvinfo : EIATTR_KPARAM_INFO
	.align		4
.L_57:
        /*0018*/ 	.byte	0x04, 0x17
        /*001a*/ 	.short	(.L_59 - .L_58)
.L_58:
        /*001c*/ 	.word	0x00000000
        /*0020*/ 	.short	0x0000
        /*0022*/ 	.short	0x0000
        /*0024*/ 	.byte	0x00, 0xf5, 0x21, 0x00


	//----- nvinfo : EIATTR_SPARSE_MMA_MASK
	.align		4
.L_59:
        /*0028*/ 	.byte	0x03, 0x50
        /*002a*/ 	.short	0x0000


	//----- nvinfo : EIATTR_MAXREG_COUNT
	.align		4
        /*002c*/ 	.byte	0x03, 0x1b
        /*002e*/ 	.short	0x00ff


	//----- nvinfo : EIATTR_MERCURY_ISA_VERSION
	.align		4
        /*0030*/ 	.byte	0x03, 0x5f
        /*0032*/ 	.short	0x0101


	//----- nvinfo : EIATTR_VRC_CTA_INIT_COUNT
	.align		4
        /*0034*/ 	.byte	0x02, 0x4a
	.zero		1
	.zero		1


	//----- nvinfo : EIATTR_EXIT_INSTR_OFFSETS
	.align		4
        /*0038*/ 	.byte	0x04, 0x1c
        /*003a*/ 	.short	(.L_61 - .L_60)


	//   ....[0]....
.L_60:
        /*003c*/ 	.word	0x000001e0


	//----- nvinfo : EIATTR_CBANK_PARAM_SIZE
	.align		4
.L_61:
        /*0040*/ 	.byte	0x03, 0x19
        /*0042*/ 	.short	0x0010


	//----- nvinfo : EIATTR_PARAM_CBANK
	.align		4
        /*0044*/ 	.byte	0x04, 0x0a
        /*0046*/ 	.short	(.L_63 - .L_62)
	.align		4
.L_62:
        /*0048*/ 	.word	index@(.nv.constant0._Z14transposeNaivePfS_)
        /*004c*/ 	.short	0x0380
        /*004e*/ 	.short	0x0010


	//----- nvinfo : EIATTR_SW_WAR
	.align		4
.L_63:
        /*0050*/ 	.byte	0x04, 0x36
        /*0052*/ 	.short	(.L_65 - .L_64)
.L_64:
        /*0054*/ 	.word	0x00000008
.L_65:


//--------------------- .nv.info._Z13copySharedMemPfPKf --------------------------
	.section	.nv.info._Z13copySharedMemPfPKf,"",@"SHT_CUDA_INFO"
	.sectionflags	@""
	.align	4


	//----- nvinfo : EIATTR_CUDA_API_VERSION
	.align		4
        /*0000*/ 	.byte	0x04, 0x37
        /*0002*/ 	.short	(.L_67 - .L_66)
.L_66:
        /*0004*/ 	.word	0x00000082


	//----- nvinfo : EIATTR_KPARAM_INFO
	.align		4
.L_67:
        /*0008*/ 	.byte	0x04, 0x17
        /*000a*/ 	.short	(.L_69 - .L_68)
.L_68:
        /*000c*/ 	.word	0x00000000
        /*0010*/ 	.short	0x0001
        /*0012*/ 	.short	0x0008
        /*0014*/ 	.byte	0x00, 0xf5, 0x21, 0x00


	//----- nvinfo : EIATTR_KPARAM_INFO
	.align		4
.L_69:
        /*0018*/ 	.byte	0x04, 0x17
        /*001a*/ 	.short	(.L_71 - .L_70)
.L_70:
        /*001c*/ 	.word	0x00000000
        /*0020*/ 	.short	0x0000
        /*0022*/ 	.short	0x0000
        /*0024*/ 	.byte	0x00, 0xf5, 0x21, 0x00


	//----- nvinfo : EIATTR_SPARSE_MMA_MASK
	.align		4
.L_71:
        /*0028*/ 	.byte	0x03, 0x50
        /*002a*/ 	.short	0x0000


	//----- nvinfo : EIATTR_MAXREG_COUNT
	.align		4
        /*002c*/ 	.byte	0x03, 0x1b
        /*002e*/ 	.short	0x00ff


	//----- nvinfo : EIATTR_NUM_BARRIERS
	.align		4
        /*0030*/ 	.byte	0x02, 0x4c
        /*0032*/ 	.byte	0x01
	.zero		1


	//----- nvinfo : EIATTR_MERCURY_ISA_VERSION
	.align		4
        /*0034*/ 	.byte	0x03, 0x5f
        /*0036*/ 	.short	0x0101


	//----- nvinfo : EIATTR_VRC_CTA_INIT_COUNT
	.align		4
        /*0038*/ 	.byte	0x02, 0x4a
	.zero		1
	.zero		1


	//----- nvinfo : EIATTR_EXIT_INSTR_OFFSETS
	.align		4
        /*003c*/ 	.byte	0x04, 0x1c
        /*003e*/ 	.short	(.L_73 - .L_72)


	//   ....[0]....
.L_72:
        /*0040*/ 	.word	0x000002e0


	//----- nvinfo : EIATTR_CBANK_PARAM_SIZE
	.align		4
.L_73:
        /*0044*/ 	.byte	0x03, 0x19
        /*0046*/ 	.short	0x0010


	//----- nvinfo : EIATTR_PARAM_CBANK
	.align		4
        /*0048*/ 	.byte	0x04, 0x0a
        /*004a*/ 	.short	(.L_75 - .L_74)
	.align		4
.L_74:
        /*004c*/ 	.word	index@(.nv.constant0._Z13copySharedMemPfPKf)
        /*0050*/ 	.short	0x0380
        /*0052*/ 	.short	0x0010


	//----- nvinfo : EIATTR_SW_WAR
	.align		4
.L_75:
        /*0054*/ 	.byte	0x04, 0x36
        /*0056*/ 	.short	(.L_77 - .L_76)
.L_76:
        /*0058*/ 	.word	0x00000008
.L_77:


//--------------------- .nv.info._Z4copyPfPKf     --------------------------
	.section	.nv.info._Z4copyPfPKf,"",@"SHT_CUDA_INFO"
	.sectionflags	@""
	.align	4


	//----- nvinfo : EIATTR_CUDA_API_VERSION
	.align		4
        /*0000*/ 	.byte	0x04, 0x37
        /*0002*/ 	.short	(.L_79 - .L_78)
.L_78:
        /*0004*/ 	.word	0x00000082


	//----- nvinfo : EIATTR_KPARAM_INFO
	.align		4
.L_79:
        /*0008*/ 	.byte	0x04, 0x17
        /*000a*/ 	.short	(.L_81 - .L_80)
.L_80:
        /*000c*/ 	.word	0x00000000
        /*0010*/ 	.short	0x0001
        /*0012*/ 	.short	0x0008
        /*0014*/ 	.byte	0x00, 0xf5, 0x21, 0x00


	//----- nvinfo : EIATTR_KPARAM_INFO
	.align		4
.L_81:
        /*0018*/ 	.byte	0x04, 0x17
        /*001a*/ 	.short	(.L_83 - .L_82)
.L_82:
        /*001c*/ 	.word	0x00000000
        /*0020*/ 	.short	0x0000
        /*0022*/ 	.short	0x0000
        /*0024*/ 	.byte	0x00, 0xf5, 0x21, 0x00


	//----- nvinfo : EIATTR_SPARSE_MMA_MASK
	.align		4
.L_83:
        /*0028*/ 	.byte	0x03, 0x50
        /*002a*/ 	.short	0x0000


	//----- nvinfo : EIATTR_MAXREG_COUNT
	.align		4
        /*002c*/ 	.byte	0x03, 0x1b
        /*002e*/ 	.short	0x00ff


	//----- nvinfo : EIATTR_MERCURY_ISA_VERSION
	.align		4
        /*0030*/ 	.byte	0x03, 0x5f
        /*0032*/ 	.short	0x0101


	//----- nvinfo : EIATTR_VRC_CTA_INIT_COUNT
	.align		4
        /*0034*/ 	.byte	0x02, 0x4a
	.zero		1
	.zero		1


	//----- nvinfo : EIATTR_EXIT_INSTR_OFFSETS
	.align		4
        /*0038*/ 	.byte	0x04, 0x1c
        /*003a*/ 	.short	(.L_85 - .L_84)


	//   ....[0]....
.L_84:
        /*003c*/ 	.word	0x00000200


	//----- nvinfo : EIATTR_CBANK_PARAM_SIZE
	.align		4
.L_85:
        /*0040*/ 	.byte	0x03, 0x19
        /*0042*/ 	.short	0x0010


	//----- nvinfo : EIATTR_PARAM_CBANK
	.align		4
        /*0044*/ 	.byte	0x04, 0x0a
        /*0046*/ 	.short	(.L_87 - .L_86)
	.align		4
.L_86:
        /*0048*/ 	.word	index@(.nv.constant0._Z4copyPfPKf)
        /*004c*/ 	.short	0x0380
        /*004e*/ 	.short	0x0010


	//----- nvinfo : EIATTR_SW_WAR
	.align		4
.L_87:
        /*0050*/ 	.byte	0x04, 0x36
        /*0052*/ 	.short	(.L_89 - .L_88)
.L_88:
        /*0054*/ 	.word	0x00000008
.L_89:


//--------------------- .nv.callgraph             --------------------------
	.section	.nv.callgraph,"",@"SHT_CUDA_CALLGRAPH"
	.align	4
	.sectionentsize	8
	.align		4
        /*0000*/ 	.word	0x00000000
	.align		4
        /*0004*/ 	.word	0xffffffff
	.align		4
        /*0008*/ 	.word	0x00000000
	.align		4
        /*000c*/ 	.word	0xfffffffe
	.align		4
        /*0010*/ 	.word	0x00000000
	.align		4
        /*0014*/ 	.word	0xfffffffd
	.align		4
        /*0018*/ 	.word	0x00000000
	.align		4
        /*001c*/ 	.word	0xfffffffc


//--------------------- .text._Z24transposeNoBankConflictsPfS_ --------------------------
	.section	.text._Z24transposeNoBankConflictsPfS_,"ax",@progbits
	.align	128
        .global         _Z24transposeNoBankConflictsPfS_
        .type           _Z24transposeNoBankConflictsPfS_,@function
        .size           _Z24transposeNoBankConflictsPfS_,(.L_x_5 - _Z24transposeNoBankConflictsPfS_)
        .other          _Z24transposeNoBankConflictsPfS_,@"STO_CUDA_ENTRY STV_DEFAULT"
_Z24transposeNoBankConflictsPfS_:
.text._Z24transposeNoBankConflictsPfS_:
[----:B------:R-:W-:Y:S01]  /*0000*/  LDC R1, c[0x0][0x37c] ;  /* 0x0000df00ff017b82 */ /* 0x000fe20000000800 */
[----:B------:R-:W0:Y:S07]  /*0010*/  S2R R6, SR_CTAID.X ;  /* 0x0000000000067919 */ /* 0x000e2e0000002500 */
[----:B------:R-:W1:Y:S01]  /*0020*/  LDC R4, c[0x0][0x370] ;  /* 0x0000dc00ff047b82 */ /* 0x000e620000000800 */
[----:B------:R-:W2:Y:S01]  /*0030*/  LDCU.64 UR6, c[0x0][0x358] ;  /* 0x00006b00ff0677ac */ /* 0x000ea20008000a00 */
[----:B------:R-:W0:Y:S01]  /*0040*/  S2R R5, SR_TID.X ;  /* 0x0000000000057919 */ /* 0x000e220000002100 */
[----:B------:R-:W3:Y:S05]  /*0050*/  S2R R0, SR_CTAID.Y ;  /* 0x0000000000007919 */ /* 0x000eea0000002600 */
[----:B------:R-:W4:Y:S01]  /*0060*/  LDC.64 R2, c[0x0][0x388] ;  /* 0x0000e200ff027b82 */ /* 0x000f220000000a00 */
[----:B------:R-:W3:Y:S01]  /*0070*/  S2R R7, SR_TID.Y ;  /* 0x0000000000077919 */ /* 0x000ee20000002200 */
[----:B-1----:R-:W-:-:S02]  /*0080*/  SHF.L.U32 R8, R4, 0x5, RZ ;  /* 0x0000000504087819 */ /* 0x002fc400000006ff */
[----:B0-----:R-:W-:Y:S02]  /*0090*/  LEA R9, R6, R5, 0x5 ;  /* 0x0000000506097211 */ /* 0x001fe400078e28ff */
[----:B---3--:R-:W-:-:S05]  /*00a0*/  LEA R10, R0, R7, 0x5 ;  /* 0x00000007000a7211 */ /* 0x008fca00078e28ff */
[----:B------:R-:W-:-:S04]  /*00b0*/  IMAD R9, R10, R8, R9 ;  /* 0x000000080a097224 */ /* 0x000fc800078e0209 */
[--C-:B----4-:R-:W-:Y:S01]  /*00c0*/  IMAD.WIDE R10, R9, 0x4, R2.reuse ;  /* 0x00000004090a7825 */ /* 0x110fe200078e0202 */
[CC--:B------:R-:W-:Y:S02]  /*00d0*/  LEA R15, R4.reuse, R9.reuse, 0x9 ;  /* 0x00000009040f7211 */ /* 0x0c0fe400078e48ff */
[C---:B------:R-:W-:Y:S02]  /*00e0*/  LEA R13, R4.reuse, R9, 0x8 ;  /* 0x00000009040d7211 */ /* 0x040fe400078e40ff */
[----:B------:R-:W-:Y:S01]  /*00f0*/  LEA R17, R4, R15, 0x8 ;  /* 0x0000000f04117211 */ /* 0x000fe200078e40ff */
[--C-:B------:R-:W-:Y:S01]  /*0100*/  IMAD.WIDE R14, R15, 0x4, R2.reuse ;  /* 0x000000040f0e7825 */ /* 0x100fe200078e0202 */
[----:B--2---:R-:W2:Y:S03]  /*0110*/  LDG.E R10, desc[UR6][R10.64] ;  /* 0x000000060a0a7981 */ /* 0x004ea6000c1e1900 */
[----:B------:R-:W-:-:S02]  /*0120*/  IMAD.WIDE R12, R13, 0x4, R2 ;  /* 0x000000040d0c7825 */ /* 0x000fc400078e0202 */
[----:B------:R-:W3:Y:S02]  /*0130*/  LDG.E R14, desc[UR6][R14.64] ;  /* 0x000000060e0e7981 */ /* 0x000ee4000c1e1900 */
[----:B------:R-:W-:Y:S02]  /*0140*/  IMAD.WIDE R2, R17, 0x4, R2 ;  /* 0x0000000411027825 */ /* 0x000fe400078e0202 */
[----:B------:R-:W4:Y:S04]  /*0150*/  LDG.E R12, desc[UR6][R12.64] ;  /* 0x000000060c0c7981 */ /* 0x000f28000c1e1900 */
[----:B------:R0:W5:Y:S01]  /*0160*/  LDG.E R18, desc[UR6][R2.64] ;  /* 0x0000000602127981 */ /* 0x000162000c1e1900 */
[----:B------:R-:W1:Y:S01]  /*0170*/  S2UR UR5, SR_CgaCtaId ;  /* 0x00000000000579c3 */ /* 0x000e620000008800 */
[----:B------:R-:W-:-:S07]  /*0180*/  UMOV UR4, 0x400 ;  /* 0x0000040000047882 */ /* 0x000fce0000000000 */
[----:B0-----:R-:W0:Y:S01]  /*0190*/  LDC.64 R2, c[0x0][0x380] ;  /* 0x0000e000ff027b82 */ /* 0x001e220000000a00 */
[----:B-1----:R-:W-:-:S06]  /*01a0*/  ULEA UR4, UR5, UR4, 0x18 ;  /* 0x0000000405047291 */ /* 0x002fcc000f8ec0ff */
[----:B------:R-:W-:-:S05]  /*01b0*/  LEA R16, R5, UR4, 0x2 ;  /* 0x0000000405107c11 */ /* 0x000fca000f8e10ff */
[----:B------:R-:W-:Y:S01]  /*01c0*/  IMAD R9, R7, 0x84, R16 ;  /* 0x0000008407097824 */ /* 0x000fe200078e0210 */
[----:B------:R-:W-:-:S04]  /*01d0*/  LEA R16, R5, R16, 0x7 ;  /* 0x0000001005107211 */ /* 0x000fc800078e38ff */
[----:B------:R-:W-:Y:S02]  /*01e0*/  LEA R16, R7, R16, 0x2 ;  /* 0x0000001007107211 */ /* 0x000fe400078e10ff */
[----:B------:R-:W-:Y:S02]  /*01f0*/  LEA R5, R0, R5, 0x5 ;  /* 0x0000000500057211 */ /* 0x000fe400078e28ff */
[----:B------:R-:W-:-:S05]  /*0200*/  LEA R6, R6, R7, 0x5 ;  /* 0x0000000706067211 */ /* 0x000fca00078e28ff */
[----:B------:R-:W-:-:S05]  /*0210*/  IMAD R5, R8, R6, R5 ;  /* 0x0000000608057224 */ /* 0x000fca00078e0205 */
[CC--:B------:R-:W-:Y:S02]  /*0220*/  LEA R17, R4.reuse, R5.reuse, 0x9 ;  /* 0x0000000504117211 */ /* 0x0c0fe400078e48ff */
[C---:B------:R-:W-:Y:S02]  /*0230*/  LEA R7, R4.reuse, R5, 0x8 ;  /* 0x0000000504077211 */ /* 0x040fe400078e40ff */
[----:B------:R-:W-:Y:S01]  /*0240*/  LEA R21, R4, R17, 0x8 ;  /* 0x0000001104157211 */ /* 0x000fe200078e40ff */
[----:B0-----:R-:W-:-:S04]  /*0250*/  IMAD.WIDE R4, R5, 0x4, R2 ;  /* 0x0000000405047825 */ /* 0x001fc800078e0202 */
[--C-:B------:R-:W-:Y:S01]  /*0260*/  IMAD.WIDE R6, R7, 0x4, R2.reuse ;  /* 0x0000000407067825 */ /* 0x100fe200078e0202 */
[----:B--2---:R-:W-:Y:S04]  /*0270*/  STS [R9], R10 ;  /* 0x0000000a09007388 */ /* 0x004fe80000000800 */
[----:B---3--:R-:W-:Y:S04]  /*0280*/  STS [R9+0x840], R14 ;  /* 0x0008400e09007388 */ /* 0x008fe80000000800 */
[----:B----4-:R-:W-:Y:S04]  /*0290*/  STS [R9+0x420], R12 ;  /* 0x0004200c09007388 */ /* 0x010fe80000000800 */
[----:B-----5:R0:W-:Y:S01]  /*02a0*/  STS [R9+0xc60], R18 ;  /* 0x000c601209007388 */ /* 0x0201e20000000800 */
[----:B------:R-:W-:Y:S06]  /*02b0*/  BAR.SYNC.DEFER_BLOCKING 0x0 ;  /* 0x0000000000007b1d */ /* 0x000fec0000010000 */
[----:B------:R-:W1:Y:S04]  /*02c0*/  LDS R11, [R16] ;  /* 0x00000000100b7984 */ /* 0x000e680000000800 */
[----:B------:R-:W2:Y:S04]  /*02d0*/  LDS R13, [R16+0x20] ;  /* 0x00002000100d7984 */ /* 0x000ea80000000800 */
[----:B------:R-:W3:Y:S04]  /*02e0*/  LDS R15, [R16+0x40] ;  /* 0x00004000100f7984 */ /* 0x000ee80000000800 */
[----:B------:R-:W4:Y:S01]  /*02f0*/  LDS R19, [R16+0x60] ;  /* 0x0000600010137984 */ /* 0x000f220000000800 */
[----:B0-----:R-:W-:-:S04]  /*0300*/  IMAD.WIDE R8, R17, 0x4, R2 ;  /* 0x0000000411087825 */ /* 0x001fc800078e0202 */
[----:B------:R-:W-:Y:S01]  /*0310*/  IMAD.WIDE R2, R21, 0x4, R2 ;  /* 0x0000000415027825 */ /* 0x000fe200078e0202 */
[----:B-1----:R-:W-:Y:S04]  /*0320*/  STG.E desc[UR6][R4.64], R11 ;  /* 0x0000000b04007986 */ /* 0x002fe8000c101906 */
[----:B--2---:R-:W-:Y:S04]  /*0330*/  STG.E desc[UR6][R6.64], R13 ;  /* 0x0000000d06007986 */ /* 0x004fe8000c101906 */
[----:B---3--:R-:W-:Y:S04]  /*0340*/  STG.E desc[UR6][R8.64], R15 ;  /* 0x0000000f08007986 */ /* 0x008fe8000c101906 */
[----:B----4-:R-:W-:Y:S01]  /*0350*/  STG.E desc[UR6][R2.64], R19 ;  /* 0x0000001302007986 */ /* 0x010fe2000c101906 */
[----:B------:R-:W-:Y:S05]  /*0360*/  EXIT ;  /* 0x000000000000794d */ /* 0x000fea0003800000 */
.L_x_0:
[----:B------:R-:W-:-:S00]  /*0370*/  BRA `(.L_x_0) ;  /* 0xfffffffc00fc7947 */ /* 0x000fc0000383ffff */
[----:B------:R-:W-:-:S00]  /*0380*/  NOP ;  /* 0x0000000000007918 */ /* 0x000fc00000000000 */
[----:B------:R-:W-:-:S00]  /*0390*/  NOP ;  /* 0x0000000000007918 */ /* 0x000fc00000000000 */
[----:B------:R-:W-:-:S00]  /*03a0*/  NOP ;  /* 0x0000000000007918 */ /* 0x000fc00000000000 */
[----:B------:R-:W-:-:S00]  /*03b0*/  NOP ;  /* 0x0000000000007918 */ /* 0x000fc00000000000 */
[----:B------:R-:W-:-:S00]  /*03c0*/  NOP ;  /* 0x0000000000007918 */ /* 0x000fc00000000000 */
[----:B------:R-:W-:-:S00]  /*03d0*/  NOP ;  /* 0x0000000000007918 */ /* 0x000fc00000000000 */
[----:B------:R-:W-:-:S00]  /*03e0*/  NOP ;  /* 0x0000000000007918 */ /* 0x000fc00000000000 */
[----:B------:R-:W-:-:S00]  /*03f0*/  NOP ;  /* 0x0000000000007918 */ /* 0x000fc00000000000 */
.L_x_5:


//--------------------- .text._Z18transposeCoalescedPfS_ --------------------------
	.section	.text._Z18transposeCoalescedPfS_,"ax",@progbits
	.align	128
        .global         _Z18transposeCoalescedPfS_
        .type           _Z18transposeCoalescedPfS_,@function
        .size           _Z18transposeCoalescedPfS_,(.L_x_6 - _Z18transposeCoalescedPfS_)
        .other          _Z18transposeCoalescedPfS_,@"STO_CUDA_ENTRY STV_DEFAULT"
_Z18transposeCoalescedPfS_:
.text._Z18transposeCoalescedPfS_:
        /* <DEDUP_REMOVED lines=27> */
[----:B------:R-:W-:-:S04]  /*01b0*/  LEA R16, R5, UR4, 0x2 ;  /* 0x0000000405107c11 */ /* 0x000fc8000f8e10ff */
[----:B------:R-:W-:Y:S01]  /*01c0*/  LEA R9, R7, R16, 0x7 ;  /* 0x0000001007097211 */ /* 0x000fe200078e38ff */
[----:B------:R-:W-:-:S05]  /*01d0*/  IMAD R16, R5, 0x7c, R16 ;  /* 0x0000007c05107824 */ /* 0x000fca00078e0210 */
        /* <DEDUP_REMOVED lines=25> */
.L_x_1:
        /* <DEDUP_REMOVED lines=9> */
.L_x_6:


//--------------------- .text._Z14transposeNaivePfS_ --------------------------
	.section	.text._Z14transposeNaivePfS_,"ax",@progbits
	.align	128
        .global         _Z14transposeNaivePfS_
        .type           _Z14transposeNaivePfS_,@function
        .size           _Z14transposeNaivePfS_,(.L_x_7 - _Z14transposeNaivePfS_)
        .other          _Z14transposeNaivePfS_,@"STO_CUDA_ENTRY STV_DEFAULT"
_Z14transposeNaivePfS_:
.text._Z14transposeNaivePfS_:
[----:B------:R-:W-:Y:S01]  /*0000*/  LDC R1, c[0x0][0x37c] ;  /* 0x0000df00ff017b82 */ /* 0x000fe20000000800 */
[----:B------:R-:W0:Y:S07]  /*0010*/  S2R R0, SR_CTAID.X ;  /* 0x0000000000007919 */ /* 0x000e2e0000002500 */
[----:B------:R-:W1:Y:S01]  /*0020*/  LDC R12, c[0x0][0x370] ;  /* 0x0000dc00ff0c7b82 */ /* 0x000e620000000800 */
[----:B------:R-:W2:Y:S01]  /*0030*/  LDCU.64 UR4, c[0x0][0x358] ;  /* 0x00006b00ff0477ac */ /* 0x000ea20008000a00 */
[----:B------:R-:W0:Y:S01]  /*0040*/  S2R R5, SR_TID.X ;  /* 0x0000000000057919 */ /* 0x000e220000002100 */
[----:B------:R-:W3:Y:S05]  /*0050*/  S2R R9, SR_CTAID.Y ;  /* 0x0000000000097919 */ /* 0x000eea0000002600 */
[----:B------:R-:W4:Y:S01]  /*0060*/  LDC.64 R2, c[0x0][0x388] ;  /* 0x0000e200ff027b82 */ /* 0x000f220000000a00 */
[----:B------:R-:W3:Y:S07]  /*0070*/  S2R R4, SR_TID.Y ;  /* 0x0000000000047919 */ /* 0x000eee0000002200 */
[----:B------:R-:W5:Y:S01]  /*0080*/  LDC.64 R6, c[0x0][0x380] ;  /* 0x0000e000ff067b82 */ /* 0x000f620000000a00 */
[----:B-1----:R-:W-:-:S02]  /*0090*/  SHF.L.U32 R8, R12, 0x5, RZ ;  /* 0x000000050c087819 */ /* 0x002fc400000006ff */
[----:B0-----:R-:W-:Y:S02]  /*00a0*/  LEA R0, R0, R5, 0x5 ;  /* 0x0000000500007211 */ /* 0x001fe400078e28ff */
[----:B---3--:R-:W-:-:S05]  /*00b0*/  LEA R9, R9, R4, 0x5 ;  /* 0x0000000409097211 */ /* 0x008fca00078e28ff */
[----:B------:R-:W-:-:S04]  /*00c0*/  IMAD R11, R9, R8, R0 ;  /* 0x00000008090b7224 */ /* 0x000fc800078e0200 */
[----:B----4-:R-:W-:-:S06]  /*00d0*/  IMAD.WIDE R4, R11, 0x4, R2 ;  /* 0x000000040b047825 */ /* 0x010fcc00078e0202 */
[----:B--2---:R-:W2:Y:S01]  /*00e0*/  LDG.E R5, desc[UR4][R4.64] ;  /* 0x0000000404057981 */ /* 0x004ea2000c1e1900 */
[----:B------:R-:W-:Y:S01]  /*00f0*/  IMAD R9, R0, R8, R9 ;  /* 0x0000000800097224 */ /* 0x000fe200078e0209 */
[----:B------:R-:W-:-:S03]  /*0100*/  LEA R13, R12, R11, 0x8 ;  /* 0x0000000b0c0d7211 */ /* 0x000fc600078e40ff */
[----:B-----5:R-:W-:-:S04]  /*0110*/  IMAD.WIDE R6, R9, 0x4, R6 ;  /* 0x0000000409067825 */ /* 0x020fc800078e0206 */
[----:B------:R-:W-:Y:S01]  /*0120*/  IMAD.WIDE R8, R13, 0x4, R2 ;  /* 0x000000040d087825 */ /* 0x000fe200078e0202 */
[----:B--2---:R-:W-:Y:S05]  /*0130*/  STG.E desc[UR4][R6.64], R5 ;  /* 0x0000000506007986 */ /* 0x004fea000c101904 */
[----:B------:R-:W2:Y:S01]  /*0140*/  LDG.E R9, desc[UR4][R8.64] ;  /* 0x0000000408097981 */ /* 0x000ea2000c1e1900 */
[----:B------:R-:W-:-:S05]  /*0150*/  LEA R13, R12, R11, 0x9 ;  /* 0x0000000b0c0d7211 */ /* 0x000fca00078e48ff */
[--C-:B------:R-:W-:Y:S01]  /*0160*/  IMAD.WIDE R10, R13, 0x4, R2.reuse ;  /* 0x000000040d0a7825 */ /* 0x100fe200078e0202 */
[----:B------:R-:W-:Y:S01]  /*0170*/  LEA R13, R12, R13, 0x8 ;  /* 0x0000000d0c0d7211 */ /* 0x000fe200078e40ff */
[----:B--2---:R-:W-:Y:S04]  /*0180*/  STG.E desc[UR4][R6.64+0x20], R9 ;  /* 0x0000200906007986 */ /* 0x004fe8000c101904 */
[----:B------:R-:W2:Y:S01]  /*0190*/  LDG.E R11, desc[UR4][R10.64] ;  /* 0x000000040a0b7981 */ /* 0x000ea2000c1e1900 */
[----:B------:R-:W-:-:S03]  /*01a0*/  IMAD.WIDE R2, R13, 0x4, R2 ;  /* 0x000000040d027825 */ /* 0x000fc600078e0202 */
[----:B--2---:R-:W-:Y:S04]  /*01b0*/  STG.E desc[UR4][R6.64+0x40], R11 ;  /* 0x0000400b06007986 */ /* 0x004fe8000c101904 */
[----:B------:R-:W2:Y:S04]  /*01c0*/  LDG.E R3, desc[UR4][R2.64] ;  /* 0x0000000402037981 */ /* 0x000ea8000c1e1900 */
[----:B--2---:R-:W-:Y:S01]  /*01d0*/  STG.E desc[UR4][R6.64+0x60], R3 ;  /* 0x0000600306007986 */ /* 0x004fe2000c101904 */
[----:B------:R-:W-:Y:S05]  /*01e0*/  EXIT ;  /* 0x000000000000794d */ /* 0x000fea0003800000 */
.L_x_2:
        /* <DEDUP_REMOVED lines=9> */
.L_x_7:


//--------------------- .text._Z13copySharedMemPfPKf --------------------------
	.section	.text._Z13copySharedMemPfPKf,"ax",@progbits
	.align	128
        .global         _Z13copySharedMemPfPKf
        .type           _Z13copySharedMemPfPKf,@function
        .size           _Z13copySharedMemPfPKf,(.L_x_8 - _Z13copySharedMemPfPKf)
        .other          _Z13copySharedMemPfPKf,@"STO_CUDA_ENTRY STV_DEFAULT"
_Z13copySharedMemPfPKf:
.text._Z13copySharedMemPfPKf:
[----:B------:R-:W-:Y:S01]  /*0000*/  LDC R1, c[0x0][0x37c] ;  /* 0x0000df00ff017b82 */ /* 0x000fe20000000800 */
[----:B------:R-:W0:Y:S07]  /*0010*/  S2R R0, SR_CTAID.Y ;  /* 0x0000000000007919 */ /* 0x000e2e0000002600 */
[----:B------:R-:W1:Y:S01]  /*0020*/  LDC R6, c[0x0][0x370] ;  /* 0x0000dc00ff067b82 */ /* 0x000e620000000800 */
[----:B------:R-:W2:Y:S01]  /*0030*/  LDCU.64 UR6, c[0x0][0x358] ;  /* 0x00006b00ff0677ac */ /* 0x000ea20008000a00 */
[----:B------:R-:W0:Y:S01]  /*0040*/  S2R R12, SR_TID.Y ;  /* 0x00000000000c7919 */ /* 0x000e220000002200 */
[----:B------:R-:W3:Y:S05]  /*0050*/  S2R R2, SR_CTAID.X ;  /* 0x0000000000027919 */ /* 0x000eea0000002500 */
[----:B------:R-:W4:Y:S01]  /*0060*/  LDC.64 R4, c[0x0][0x388] ;  /* 0x0000e200ff047b82 */ /* 0x000f220000000a00 */
[----:B------:R-:W3:Y:S01]  /*0070*/  S2R R15, SR_TID.X ;  /* 0x00000000000f7919 */ /* 0x000ee20000002100 */
[----:B0-----:R-:W-:-:S05]  /*0080*/  LEA R0, R0, R12, 0x5 ;  /* 0x0000000c00007211 */ /* 0x001fca00078e28ff */
[----:B-1----:R-:W-:Y:S01]  /*0090*/  IMAD R3, R0, R6, RZ ;  /* 0x0000000600037224 */ /* 0x002fe200078e02ff */
[----:B---3--:R-:W-:-:S04]  /*00a0*/  LEA R0, R2, R15, 0x5 ;  /* 0x0000000f02007211 */ /* 0x008fc800078e28ff */
[----:B------:R-:W-:-:S04]  /*00b0*/  LEA R13, R3, R0, 0x5 ;  /* 0x00000000030d7211 */ /* 0x000fc800078e28ff */
[CC--:B------:R-:W-:Y:S02]  /*00c0*/  LEA R2, R6.reuse, R13.reuse, 0x9 ;  /* 0x0000000d06027211 */ /* 0x0c0fe400078e48ff */
[C---:B------:R-:W-:Y:S02]  /*00d0*/  LEA R3, R6.reuse, R13, 0x8 ;  /* 0x0000000d06037211 */ /* 0x040fe400078e40ff */
[----:B------:R-:W-:Y:S01]  /*00e0*/  LEA R0, R6, R2, 0x8 ;  /* 0x0000000206007211 */ /* 0x000fe200078e40ff */
[----:B----4-:R-:W-:-:S04]  /*00f0*/  IMAD.WIDE R6, R13, 0x4, R4 ;  /* 0x000000040d067825 */ /* 0x010fc800078e0204 */
[--C-:B------:R-:W-:Y:S02]  /*0100*/  IMAD.WIDE R8, R3, 0x4, R4.reuse ;  /* 0x0000000403087825 */ /* 0x100fe400078e0204 */
[----:B--2---:R-:W2:Y:S02]  /*0110*/  LDG.E R6, desc[UR6][R6.64] ;  /* 0x0000000606067981 */ /* 0x004ea4000c1e1900 */
[--C-:B------:R-:W-:Y:S02]  /*0120*/  IMAD.WIDE R10, R2, 0x4, R4.reuse ;  /* 0x00000004020a7825 */ /* 0x100fe400078e0204 */
[----:B------:R0:W3:Y:S02]  /*0130*/  LDG.E R14, desc[UR6][R8.64] ;  /* 0x00000006080e7981 */ /* 0x0000e4000c1e1900 */
[----:B------:R-:W-:Y:S02]  /*0140*/  IMAD.WIDE R4, R0, 0x4, R4 ;  /* 0x0000000400047825 */ /* 0x000fe400078e0204 */
[----:B------:R-:W4:Y:S04]  /*0150*/  LDG.E R10, desc[UR6][R10.64] ;  /* 0x000000060a0a7981 */ /* 0x000f28000c1e1900 */
[----:B------:R1:W5:Y:S01]  /*0160*/  LDG.E R16, desc[UR6][R4.64] ;  /* 0x0000000604107981 */ /* 0x000362000c1e1900 */
[----:B------:R-:W1:Y:S01]  /*0170*/  S2UR UR5, SR_CgaCtaId ;  /* 0x00000000000579c3 */ /* 0x000e620000008800 */
[----:B------:R-:W-:Y:S01]  /*0180*/  UMOV UR4, 0x400 ;  /* 0x0000040000047882 */ /* 0x000fe20000000000 */
[----:B------:R-:W-:-:S06]  /*0190*/  LEA R12, R12, R15, 0x5 ;  /* 0x0000000f0c0c7211 */ /* 0x000fcc00078e28ff */
[----:B0-----:R-:W0:Y:S01]  /*01a0*/  LDC.64 R8, c[0x0][0x380] ;  /* 0x0000e000ff087b82 */ /* 0x001e220000000a00 */
[----:B-1----:R-:W-:-:S06]  /*01b0*/  ULEA UR4, UR5, UR4, 0x18 ;  /* 0x0000000405047291 */ /* 0x002fcc000f8ec0ff */
[----:B------:R-:W-:Y:S01]  /*01c0*/  LEA R15, R12, UR4, 0x2 ;  /* 0x000000040c0f7c11 */ /* 0x000fe2000f8e10ff */
[----:B0-----:R-:W-:-:S04]  /*01d0*/  IMAD.WIDE R4, R13, 0x4, R8 ;  /* 0x000000040d047825 */ /* 0x001fc800078e0208 */
[----:B--2---:R0:W-:Y:S04]  /*01e0*/  STS [R15], R6 ;  /* 0x000000060f007388 */ /* 0x0041e80000000800 */
[----:B---3--:R-:W-:Y:S04]  /*01f0*/  STS [R15+0x400], R14 ;  /* 0x0004000e0f007388 */ /* 0x008fe80000000800 */
[----:B----4-:R-:W-:Y:S04]  /*0200*/  STS [R15+0x800], R10 ;  /* 0x0008000a0f007388 */ /* 0x010fe80000000800 */
[----:B-----5:R-:W-:Y:S01]  /*0210*/  STS [R15+0xc00], R16 ;  /* 0x000c00100f007388 */ /* 0x020fe20000000800 */
[----:B------:R-:W-:Y:S06]  /*0220*/  BAR.SYNC.DEFER_BLOCKING 0x0 ;  /* 0x0000000000007b1d */ /* 0x000fec0000010000 */
[----:B------:R-:W1:Y:S04]  /*0230*/  LDS R11, [R15] ;  /* 0x000000000f0b7984 */ /* 0x000e680000000800 */
[----:B------:R-:W2:Y:S04]  /*0240*/  LDS R17, [R15+0x400] ;  /* 0x000400000f117984 */ /* 0x000ea80000000800 */
[----:B------:R-:W3:Y:S04]  /*0250*/  LDS R19, [R15+0x800] ;  /* 0x000800000f137984 */ /* 0x000ee80000000800 */
[----:B------:R-:W4:Y:S01]  /*0260*/  LDS R21, [R15+0xc00] ;  /* 0x000c00000f157984 */ /* 0x000f220000000800 */
[----:B0-----:R-:W-:-:S04]  /*0270*/  IMAD.WIDE R6, R3, 0x4, R8 ;  /* 0x0000000403067825 */ /* 0x001fc800078e0208 */
[----:B------:R-:W-:-:S04]  /*0280*/  IMAD.WIDE R2, R2, 0x4, R8 ;  /* 0x0000000402027825 */ /* 0x000fc800078e0208 */
[----:B------:R-:W-:Y:S01]  /*0290*/  IMAD.WIDE R8, R0, 0x4, R8 ;  /* 0x0000000400087825 */ /* 0x000fe200078e0208 */
[----:B-1----:R-:W-:Y:S04]  /*02a0*/  STG.E desc[UR6][R4.64], R11 ;  /* 0x0000000b04007986 */ /* 0x002fe8000c101906 */
[----:B--2---:R-:W-:Y:S04]  /*02b0*/  STG.E desc[UR6][R6.64], R17 ;  /* 0x0000001106007986 */ /* 0x004fe8000c101906 */
[----:B---3--:R-:W-:Y:S04]  /*02c0*/  STG.E desc[UR6][R2.64], R19 ;  /* 0x0000001302007986 */ /* 0x008fe8000c101906 */
[----:B----4-:R-:W-:Y:S01]  /*02d0*/  STG.E desc[UR6][R8.64], R21 ;  /* 0x0000001508007986 */ /* 0x010fe2000c101906 */
[----:B------:R-:W-:Y:S05]  /*02e0*/  EXIT ;  /* 0x000000000000794d */ /* 0x000fea0003800000 */
.L_x_3:
        /* <DEDUP_REMOVED lines=9> */
.L_x_8:


//--------------------- .text._Z4copyPfPKf        --------------------------
	.section	.text._Z4copyPfPKf,"ax",@progbits
	.align	128
        .global         _Z4copyPfPKf
        .type           _Z4copyPfPKf,@function
        .size           _Z4copyPfPKf,(.L_x_9 - _Z4copyPfPKf)
        .other          _Z4copyPfPKf,@"STO_CUDA_ENTRY STV_DEFAULT"
_Z4copyPfPKf:
.text._Z4copyPfPKf:
        /* <DEDUP_REMOVED lines=11> */
[----:B------:R-:W-:Y:S02]  /*00b0*/  LEA R13, R5, R0, 0x5 ;  /* 0x00000000050d7211 */ /* 0x000fe400078e28ff */
[----:B------:R-:W0:Y:S03]  /*00c0*/  LDC.64 R4, c[0x0][0x380] ;  /* 0x0000e000ff047b82 */ /* 0x000e260000000a00 */
[----:B----4-:R-:W-:-:S05]  /*00d0*/  IMAD.WIDE R6, R13, 0x4, R2 ;  /* 0x000000040d067825 */ /* 0x010fca00078e0202 */
[----:B--2---:R-:W2:Y:S01]  /*00e0*/  LDG.E R17, desc[UR4][R6.64] ;  /* 0x0000000406117981 */ /* 0x004ea2000c1e1900 */
[----:B------:R-:W-:-:S05]  /*00f0*/  LEA R15, R16, R13, 0x8 ;  /* 0x0000000d100f7211 */ /* 0x000fca00078e40ff */
[----:B------:R-:W-:-:S04]  /*0100*/  IMAD.WIDE R10, R15, 0x4, R2 ;  /* 0x000000040f0a7825 */ /* 0x000fc800078e0202 */
[----:B0-----:R-:W-:-:S05]  /*0110*/  IMAD.WIDE R8, R13, 0x4, R4 ;  /* 0x000000040d087825 */ /* 0x001fca00078e0204 */
[----:B--2---:R-:W-:Y:S04]  /*0120*/  STG.E desc[UR4][R8.64], R17 ;  /* 0x0000001108007986 */ /* 0x004fe8000c101904 */
[----:B------:R-:W2:Y:S01]  /*0130*/  LDG.E R11, desc[UR4][R10.64] ;  /* 0x000000040a0b7981 */ /* 0x000ea2000c1e1900 */
[----:B------:R-:W-:Y:S01]  /*0140*/  LEA R19, R16, R13, 0x9 ;  /* 0x0000000d10137211 */ /* 0x000fe200078e48ff */
[----:B------:R-:W-:-:S04]  /*0150*/  IMAD.WIDE R12, R15, 0x4, R4 ;  /* 0x000000040f0c7825 */ /* 0x000fc800078e0204 */
[C---:B------:R-:W-:Y:S01]  /*0160*/  IMAD.WIDE R14, R19.reuse, 0x4, R2 ;  /* 0x00000004130e7825 */ /* 0x040fe200078e0202 */
[----:B------:R-:W-:Y:S01]  /*0170*/  LEA R21, R16, R19, 0x8 ;  /* 0x0000001310157211 */ /* 0x000fe200078e40ff */
[----:B--2---:R-:W-:Y:S04]  /*0180*/  STG.E desc[UR4][R12.64], R11 ;  /* 0x0000000b0c007986 */ /* 0x004fe8000c101904 */
[----:B------:R-:W2:Y:S01]  /*0190*/  LDG.E R15, desc[UR4][R14.64] ;  /* 0x000000040e0f7981 */ /* 0x000ea2000c1e1900 */
[----:B------:R-:W-:-:S04]  /*01a0*/  IMAD.WIDE R6, R19, 0x4, R4 ;  /* 0x0000000413067825 */ /* 0x000fc800078e0204 */
[C---:B------:R-:W-:Y:S01]  /*01b0*/  IMAD.WIDE R2, R21.reuse, 0x4, R2 ;  /* 0x0000000415027825 */ /* 0x040fe200078e0202 */
[----:B--2---:R-:W-:Y:S05]  /*01c0*/  STG.E desc[UR4][R6.64], R15 ;  /* 0x0000000f06007986 */ /* 0x004fea000c101904 */
[----:B------:R-:W2:Y:S01]  /*01d0*/  LDG.E R3, desc[UR4][R2.64] ;  /* 0x0000000402037981 */ /* 0x000ea2000c1e1900 */
[----:B------:R-:W-:-:S05]  /*01e0*/  IMAD.WIDE R4, R21, 0x4, R4 ;  /* 0x0000000415047825 */ /* 0x000fca00078e0204 */
[----:B--2---:R-:W-:Y:S01]  /*01f0*/  STG.E desc[UR4][R4.64], R3 ;  /* 0x0000000304007986 */ /* 0x004fe2000c101904 */
[----:B------:R-:W-:Y:S05]  /*0200*/  EXIT ;  /* 0x000000000000794d */ /* 0x000fea0003800000 */
.L_x_4:
        /* <DEDUP_REMOVED lines=15> */
.L_x_9:


//--------------------- .nv.shared._Z24transposeNoBankConflictsPfS_ --------------------------
	.section	.nv.shared._Z24transposeNoBankConflictsPfS_,"aw",@nobits
	.sectionflags	@""
	.align	4
.nv.shared._Z24transposeNoBankConflictsPfS_:
	.zero		5248


//--------------------- .nv.shared.reserved.0     --------------------------
	.section	.nv.shared.reserved.0,"aw",@nobits
	.weak		__nv_reservedSMEM_offset_0_alias
	.size		__nv_reservedSMEM_offset_0_alias, 0, 64
	.other		__nv_reservedSMEM_offset_0_alias,@"STO_CUDA_RESERVED_SHARED STV_DEFAULT"
__nv_reservedSMEM_offset_0_alias:
	.zero		0
	.zero		64


//--------------------- .nv.shared._Z18transposeCoalescedPfS_ --------------------------
	.section	.nv.shared._Z18transposeCoalescedPfS_,"aw",@nobits
	.sectionflags	@""
	.align	4
.nv.shared._Z18transposeCoalescedPfS_:
	.zero		5120


//--------------------- .nv.shared._Z13copySharedMemPfPKf --------------------------
	.section	.nv.shared._Z13copySharedMemPfPKf,"aw",@nobits
	.sectionflags	@""
	.align	4
.nv.shared._Z13copySharedMemPfPKf:
	.zero		5120


//--------------------- .nv.constant0._Z24transposeNoBankConflictsPfS_ --------------------------
	.section	.nv.constant0._Z24transposeNoBankConflictsPfS_,"a",@progbits
	.sectionflags	@""
	.align	4
.nv.constant0._Z24transposeNoBankConflictsPfS_:
	.zero		912


//--------------------- .nv.constant0._Z18transposeCoalescedPfS_ --------------------------
	.section	.nv.constant0._Z18transposeCoalescedPfS_,"a",@progbits
	.sectionflags	@""
	.align	4
.nv.constant0._Z18transposeCoalescedPfS_:
	.zero		912


//--------------------- .nv.constant0._Z14transposeNaivePfS_ --------------------------
	.section	.nv.constant0._Z14transposeNaivePfS_,"a",@progbits
	.sectionflags	@""
	.align	4
.nv.constant0._Z14transposeNaivePfS_:
	.zero		912


//--------------------- .nv.constant0._Z13copySharedMemPfPKf --------------------------
	.section	.nv.constant0._Z13copySharedMemPfPKf,"a",@progbits
	.sectionflags	@""
	.align	4
.nv.constant0._Z13copySharedMemPfPKf:
	.zero		912


//--------------------- .nv.constant0._Z4copyPfPKf --------------------------
	.section	.nv.constant0._Z4copyPfPKf,"a",@progbits
	.sectionflags	@""
	.align	4
.nv.constant0._Z4copyPfPKf:
	.zero		912


//--------------------- SYMBOLS --------------------------

	.type		.nv.reservedSmem.offset0,@object
	.size		.nv.reservedSmem.offset0,0x4
	.type		.nv.reservedSmem.cap,@object
	.size		.nv.reservedSmem.cap,0x4
